//
// Generated by NVIDIA NVVM Compiler
//
// Compiler Build ID: CL-36424714
// Cuda compilation tools, release 13.0, V13.0.88
// Based on NVVM 20.0.0
//

.version 9.0
.target sm_100
.address_size 64

	// .globl	_Z8reduce_0ILj256EEvPfS0_

.visible .entry _Z8reduce_0ILj256EEvPfS0_(
	.param .u64 .ptr .align 1 _Z8reduce_0ILj256EEvPfS0__param_0,
	.param .u64 .ptr .align 1 _Z8reduce_0ILj256EEvPfS0__param_1
)
{
	.reg .pred 	%p<12>;
	.reg .b32 	%r<27>;
	.reg .b32 	%f<24>;
	.reg .b64 	%rd<11>;

	ld.param.u64 	%rd2, [_Z8reduce_0ILj256EEvPfS0__param_0];
	ld.param.u64 	%rd1, [_Z8reduce_0ILj256EEvPfS0__param_1];
	cvta.to.global.u64 	%rd3, %rd2;
	mov.u32 	%r1, %ctaid.x;
	mov.u32 	%r2, %tid.x;
	shl.b32 	%r3, %r1, 8;
	add.s32 	%r4, %r3, %r2;
	mul.wide.s32 	%rd4, %r4, 4;
	add.s64 	%rd5, %rd3, %rd4;
	ld.global.f32 	%f2, [%rd5];
	mov.u32 	%r5, %ntid.x;
	add.s32 	%r6, %r4, %r5;
	mul.wide.u32 	%rd6, %r6, 4;
	add.s64 	%rd7, %rd3, %rd6;
	ld.global.f32 	%f3, [%rd7];
	add.f32 	%f4, %f2, %f3;
	mov.b32 	%r7, %f4;
	shfl.sync.bfly.b32	%r8|%p1, %r7, 16, 31, -1;
	mov.b32 	%f5, %r8;
	add.f32 	%f6, %f4, %f5;
	mov.b32 	%r9, %f6;
	shfl.sync.bfly.b32	%r10|%p2, %r9, 8, 31, -1;
	mov.b32 	%f7, %r10;
	add.f32 	%f8, %f6, %f7;
	mov.b32 	%r11, %f8;
	shfl.sync.bfly.b32	%r12|%p3, %r11, 4, 31, -1;
	mov.b32 	%f9, %r12;
	add.f32 	%f10, %f8, %f9;
	mov.b32 	%r13, %f10;
	shfl.sync.bfly.b32	%r14|%p4, %r13, 2, 31, -1;
	mov.b32 	%f11, %r14;
	add.f32 	%f12, %f10, %f11;
	mov.b32 	%r15, %f12;
	shfl.sync.bfly.b32	%r16|%p5, %r15, 1, 31, -1;
	mov.b32 	%f13, %r16;
	add.f32 	%f14, %f12, %f13;
	bar.sync 	0;
	mov.b32 	%r17, %f14;
	shfl.sync.bfly.b32	%r18|%p6, %r17, 16, 31, -1;
	mov.b32 	%f15, %r18;
	add.f32 	%f16, %f14, %f15;
	mov.b32 	%r19, %f16;
	shfl.sync.bfly.b32	%r20|%p7, %r19, 8, 31, -1;
	mov.b32 	%f17, %r20;
	add.f32 	%f18, %f16, %f17;
	mov.b32 	%r21, %f18;
	shfl.sync.bfly.b32	%r22|%p8, %r21, 4, 31, -1;
	mov.b32 	%f19, %r22;
	add.f32 	%f20, %f18, %f19;
	mov.b32 	%r23, %f20;
	shfl.sync.bfly.b32	%r24|%p9, %r23, 2, 31, -1;
	mov.b32 	%f21, %r24;
	add.f32 	%f22, %f20, %f21;
	mov.b32 	%r25, %f22;
	shfl.sync.bfly.b32	%r26|%p10, %r25, 1, 31, -1;
	mov.b32 	%f23, %r26;
	add.f32 	%f1, %f22, %f23;
	setp.ne.s32 	%p11, %r2, 0;
	@%p11 bra 	$L__BB0_2;
	cvta.to.global.u64 	%rd8, %rd1;
	mul.wide.u32 	%rd9, %r1, 4;
	add.s64 	%rd10, %rd8, %rd9;
	st.global.f32 	[%rd10], %f1;
$L__BB0_2:
	ret;

}


// ===== COMPILED SASS (sm_100) =====

	.target	sm_100

	.elftype	@"ET_EXEC"


//--------------------- .note.nv.tkinfo           --------------------------
	.section	.note.nv.tkinfo,"",@"SHT_NOTE"
	.sectionflags	@"SHF_NOTE_NV_TKINFO"
	.tkinfo
        /*0018*/ 	.word	0x00000002
        /*0030*/ 	.string	""
        /*0030*/ 	.string	"ptxas"
        /*0030*/ 	.string	"Cuda compilation tools, release 13.0, V13.0.88"
        /*0030*/ 	.string	"Build cuda_13.0.r13.0/compiler.36424714_0"
        /*0030*/ 	.string	"-arch sm_100 -m 64 "



//--------------------- .note.nv.cuinfo           --------------------------
	.section	.note.nv.cuinfo,"",@"SHT_NOTE"
	.sectionflags	@"SHF_NOTE_NV_CUINFO"
        /*0018*/ 	.short	0x0002
        /*001a*/ 	.short	0x0064
        /*001c*/ 	.short	0x0082
	.zero		2


//--------------------- .nv.info                  --------------------------
	.section	.nv.info,"",@"SHT_CUDA_INFO"
	.align	4


	//----- nvinfo : EIATTR_REGCOUNT
	.align		4
        /*0000*/ 	.byte	0x04, 0x2f
        /*0002*/ 	.short	(.L_1 - .L_0)
	.align		4
.L_0:
        /*0004*/ 	.word	index@(_Z8reduce_0ILj256EEvPfS0_)
        /*0008*/ 	.word	0x0000000e


	//----- nvinfo : EIATTR_FRAME_SIZE
	.align		4
.L_1:
        /*000c*/ 	.byte	0x04, 0x11
        /*000e*/ 	.short	(.L_3 - .L_2)
	.align		4
.L_2:
        /*0010*/ 	.word	index@(_Z8reduce_0ILj256EEvPfS0_)
        /*0014*/ 	.word	0x00000000


	//----- nvinfo : EIATTR_MIN_STACK_SIZE
	.align		4
.L_3:
        /*0018*/ 	.byte	0x04, 0x12
        /*001a*/ 	.short	(.L_5 - .L_4)
	.align		4
.L_4:
        /*001c*/ 	.word	index@(_Z8reduce_0ILj256EEvPfS0_)
        /*0020*/ 	.word	0x00000000
.L_5:


//--------------------- .nv.compat                --------------------------
	.section	.nv.compat,"",@"SHT_CUDA_COMPAT_INFO"
	.align	4
        /*0000*/ 	.byte	0x02, 0x09, 0x00, 0x00, 0x02, 0x02, 0x01, 0x00, 0x02, 0x05, 0x05, 0x00, 0x03, 0x07, 0x01, 0x01
        /*0010*/ 	.byte	0x02, 0x03, 0x00, 0x00, 0x02, 0x06, 0x01, 0x00, 0x04, 0x0b, 0x08, 0x00, 0x09, 0x00, 0x00, 0x00
        /*0020*/ 	.byte	0x00, 0x00, 0x00, 0x00


//--------------------- .nv.info._Z8reduce_0ILj256EEvPfS0_ --------------------------
	.section	.nv.info._Z8reduce_0ILj256EEvPfS0_,"",@"SHT_CUDA_INFO"
	.sectionflags	@""
	.align	4


	//----- nvinfo : EIATTR_CUDA_API_VERSION
	.align		4
        /*0000*/ 	.byte	0x04, 0x37
        /*0002*/ 	.short	(.L_7 - .L_6)
.L_6:
        /*0004*/ 	.word	0x00000082


	//----- nvinfo : EIATTR_KPARAM_INFO
	.align		4
.L_7:
        /*0008*/ 	.byte	0x04, 0x17
        /*000a*/ 	.short	(.L_9 - .L_8)
.L_8:
        /*000c*/ 	.word	0x00000000
        /*0010*/ 	.short	0x0001
        /*0012*/ 	.short	0x0008
        /*0014*/ 	.byte	0x00, 0xf5, 0x21, 0x00


	//----- nvinfo : EIATTR_KPARAM_INFO
	.align		4
.L_9:
        /*0018*/ 	.byte	0x04, 0x17
        /*001a*/ 	.short	(.L_11 - .L_10)
.L_10:
        /*001c*/ 	.word	0x00000000
        /*0020*/ 	.short	0x0000
        /*0022*/ 	.short	0x0000
        /*0024*/ 	.byte	0x00, 0xf5, 0x21, 0x00


	//----- nvinfo : EIATTR_SPARSE_MMA_MASK
	.align		4
.L_11:
        /*0028*/ 	.byte	0x03, 0x50
        /*002a*/ 	.short	0x0000


	//----- nvinfo : EIATTR_MAXREG_COUNT
	.align		4
        /*002c*/ 	.byte	0x03, 0x1b
        /*002e*/ 	.short	0x00ff


	//----- nvinfo : EIATTR_NUM_BARRIERS
	.align		4
        /*0030*/ 	.byte	0x02, 0x4c
        /*0032*/ 	.byte	0x01
	.zero		1


	//----- nvinfo : EIATTR_MERCURY_ISA_VERSION
	.align		4
        /*0034*/ 	.byte	0x03, 0x5f
        /*0036*/ 	.short	0x0101


	//----- nvinfo : EIATTR_COOP_GROUP_MASK_REGIDS
	.align		4
        /*0038*/ 	.byte	0x04, 0x29
        /*003a*/ 	.short	(.L_13 - .L_12)


	//   ....[0]....
.L_12:
        /*003c*/ 	.word	0xffffffff


	//   ....[1]....
        /*0040*/ 	.word	0xffffffff


	//   ....[2]....
        /*0044*/ 	.word	0xffffffff


	//   ....[3]....
        /*0048*/ 	.word	0xffffffff


	//   ....[4]....
        /*004c*/ 	.word	0xffffffff


	//   ....[5]....
        /*0050*/ 	.word	0xffffffff


	//   ....[6]....
        /*0054*/ 	.word	0xffffffff


	//   ....[7]....
        /*0058*/ 	.word	0xffffffff


	//   ....[8]....
        /*005c*/ 	.word	0xffffffff


	//   ....[9]....
        /*0060*/ 	.word	0xffffffff


	//----- nvinfo : EIATTR_COOP_GROUP_INSTR_OFFSETS
	.align		4
.L_13:
        /*0064*/ 	.byte	0x04, 0x28
        /*0066*/ 	.short	(.L_15 - .L_14)


	//   ....[0]....
.L_14:
        /*0068*/ 	.word	0x000000f0


	//   ....[1]....
        /*006c*/ 	.word	0x00000110


	//   ....[2]....
        /*0070*/ 	.word	0x00000130


	//   ....[3]....
        /*0074*/ 	.word	0x00000150


	//   ....[4]....
        /*0078*/ 	.word	0x00000170


	//   ....[5]....
        /*007c*/ 	.word	0x00000190


	//   ....[6]....
        /*0080*/ 	.word	0x000001b0


	//   ....[7]....
        /*0084*/ 	.word	0x000001d0


	//   ....[8]....
        /*0088*/ 	.word	0x000001f0


	//   ....[9]....
        /*008c*/ 	.word	0x00000210


	//----- nvinfo : EIATTR_VRC_CTA_INIT_COUNT
	.align		4
.L_15:
        /*0090*/ 	.byte	0x02, 0x4a
	.zero		1
	.zero		1


	//----- nvinfo : EIATTR_EXIT_INSTR_OFFSETS
	.align		4
        /*0094*/ 	.byte	0x04, 0x1c
        /*0096*/ 	.short	(.L_17 - .L_16)


	//   ....[0]....
.L_16:
        /*0098*/ 	.word	0x00000220


	//   ....[1]....
        /*009c*/ 	.word	0x00000270


	//----- nvinfo : EIATTR_CBANK_PARAM_SIZE
	.align		4
.L_17:
        /*00a0*/ 	.byte	0x03, 0x19
        /*00a2*/ 	.short	0x0010


	//----- nvinfo : EIATTR_PARAM_CBANK
	.align		4
        /*00a4*/ 	.byte	0x04, 0x0a
        /*00a6*/ 	.short	(.L_19 - .L_18)
	.align		4
.L_18:
        /*00a8*/ 	.word	index@(.nv.constant0._Z8reduce_0ILj256EEvPfS0_)
        /*00ac*/ 	.short	0x0380
        /*00ae*/ 	.short	0x0010


	//----- nvinfo : EIATTR_SW_WAR
	.align		4
.L_19:
        /*00b0*/ 	.byte	0x04, 0x36
        /*00b2*/ 	.short	(.L_21 - .L_20)
.L_20:
        /*00b4*/ 	.word	0x00000008
.L_21:


//--------------------- .nv.callgraph             --------------------------
	.section	.nv.callgraph,"",@"SHT_CUDA_CALLGRAPH"
	.align	4
	.sectionentsize	8
	.align		4
        /*0000*/ 	.word	0x00000000
	.align		4
        /*0004*/ 	.word	0xffffffff
	.align		4
        /*0008*/ 	.word	0x00000000
	.align		4
        /*000c*/ 	.word	0xfffffffe
	.align		4
        /*0010*/ 	.word	0x00000000
	.align		4
        /*0014*/ 	.word	0xfffffffd
	.align		4
        /*0018*/ 	.word	0x00000000
	.align		4
        /*001c*/ 	.word	0xfffffffc


//--------------------- .text._Z8reduce_0ILj256EEvPfS0_ --------------------------
	.section	.text._Z8reduce_0ILj256EEvPfS0_,"ax",@progbits
	.align	128
        .global         _Z8reduce_0ILj256EEvPfS0_
        .type           _Z8reduce_0ILj256EEvPfS0_,@function
        .size           _Z8reduce_0ILj256EEvPfS0_,(.L_x_1 - _Z8reduce_0ILj256EEvPfS0_)
        .other          _Z8reduce_0ILj256EEvPfS0_,@"STO_CUDA_ENTRY STV_DEFAULT"
_Z8reduce_0ILj256EEvPfS0_:
.text._Z8reduce_0ILj256EEvPfS0_:
[----:B------:R-:W-:Y:S01]  /*0000*/  LDC R1, c[0x0][0x37c] ;  /* 0x0000df00ff017b82 */ /* 0x000fe20000000800 */
[----:B------:R-:W0:Y:S07]  /*0010*/  S2R R3, SR_TID.X ;  /* 0x0000000000037919 */ /* 0x000e2e0000002100 */
[----:B------:R-:W1:Y:S01]  /*0020*/  LDC.64 R6, c[0x0][0x380] ;  /* 0x0000e000ff067b82 */ /* 0x000e620000000a00 */
[----:B------:R-:W2:Y:S01]  /*0030*/  LDCU UR6, c[0x0][0x360] ;  /* 0x00006c00ff0677ac */ /* 0x000ea20008000800 */
[----:B------:R-:W0:Y:S01]  /*0040*/  S2R R0, SR_CTAID.X ;  /* 0x0000000000007919 */ /* 0x000e220000002500 */
[----:B------:R-:W3:Y:S01]  /*0050*/  LDCU.64 UR4, c[0x0][0x358] ;  /* 0x00006b00ff0477ac */ /* 0x000ee20008000a00 */
[----:B0-----:R-:W-:-:S04]  /*0060*/  LEA R5, R0, R3, 0x8 ;  /* 0x0000000300057211 */ /* 0x001fc800078e40ff */
[C---:B--2---:R-:W-:Y:S01]  /*0070*/  IADD3 R9, PT, PT, R5.reuse, UR6, RZ ;  /* 0x0000000605097c10 */ /* 0x044fe2000fffe0ff */
[----:B-1----:R-:W-:-:S04]  /*0080*/  IMAD.WIDE R4, R5, 0x4, R6 ;  /* 0x0000000405047825 */ /* 0x002fc800078e0206 */
[----:B------:R-:W-:Y:S02]  /*0090*/  IMAD.WIDE.U32 R6, R9, 0x4, R6 ;  /* 0x0000000409067825 */ /* 0x000fe400078e0006 */
[----:B---3--:R-:W2:Y:S04]  /*00a0*/  LDG.E R4, desc[UR4][R4.64] ;  /* 0x0000000404047981 */ /* 0x008ea8000c1e1900 */
[----:B------:R-:W2:Y:S01]  /*00b0*/  LDG.E R7, desc[UR4][R6.64] ;  /* 0x0000000406077981 */ /* 0x000ea2000c1e1900 */
[----:B------:R-:W-:Y:S01]  /*00c0*/  BAR.SYNC.DEFER_BLOCKING 0x0 ;  /* 0x0000000000007b1d */ /* 0x000fe20000010000 */
[----:B------:R-:W-:Y:S01]  /*00d0*/  ISETP.NE.AND P0, PT, R3, RZ, PT ;  /* 0x000000ff0300720c */ /* 0x000fe20003f05270 */
[----:B--2---:R-:W-:-:S05]  /*00e0*/  FADD R2, R4, R7 ;  /* 0x0000000704027221 */ /* 0x004fca0000000000 */
[----:B------:R-:W0:Y:S02]  /*00f0*/  SHFL.BFLY PT, R9, R2, 0x10, 0x1f ;  /* 0x0e001f0002097f89 */ /* 0x000e2400000e0000 */
[----:B0-----:R-:W-:-:S05]  /*0100*/  FADD R9, R2, R9 ;  /* 0x0000000902097221 */ /* 0x001fca0000000000 */
        /* <DEDUP_REMOVED lines=16> */
[----:B------:R0:W1:Y:S01]  /*0210*/  SHFL.BFLY PT, R6, R9, 0x1, 0x1f ;  /* 0x0c201f0009067f89 */ /* 0x00006200000e0000 */
[----:B------:R-:W-:Y:S05]  /*0220*/  @P0 EXIT ;  /* 0x000000000000094d */ /* 0x000fea0003800000 */
[----:B------:R-:W2:Y:S01]  /*0230*/  LDC.64 R2, c[0x0][0x388] ;  /* 0x0000e200ff027b82 */ /* 0x000ea20000000a00 */
[----:B01----:R-:W-:Y:S01]  /*0240*/  FADD R9, R9, R6 ;  /* 0x0000000609097221 */ /* 0x003fe20000000000 */
[----:B--2---:R-:W-:-:S05]  /*0250*/  IMAD.WIDE.U32 R2, R0, 0x4, R2 ;  /* 0x0000000400027825 */ /* 0x004fca00078e0002 */
[----:B------:R-:W-:Y:S01]  /*0260*/  STG.E desc[UR4][R2.64], R9 ;  /* 0x0000000902007986 */ /* 0x000fe2000c101904 */
[----:B------:R-:W-:Y:S05]  /*0270*/  EXIT ;  /* 0x000000000000794d */ /* 0x000fea0003800000 */
.L_x_0:
[----:B------:R-:W-:-:S00]  /*0280*/  BRA `(.L_x_0) ;  /* 0xfffffffc00fc7947 */ /* 0x000fc0000383ffff */
[----:B------:R-:W-:-:S00]  /*0290*/  NOP ;  /* 0x0000000000007918 */ /* 0x000fc00000000000 */
        /* <DEDUP_REMOVED lines=14> */
.L_x_1:


//--------------------- .nv.shared.reserved.0     --------------------------
	.section	.nv.shared.reserved.0,"aw",@nobits
	.weak		__nv_reservedSMEM_offset_0_alias
	.size		__nv_reservedSMEM_offset_0_alias, 0, 64
	.other		__nv_reservedSMEM_offset_0_alias,@"STO_CUDA_RESERVED_SHARED STV_DEFAULT"
__nv_reservedSMEM_offset_0_alias:
	.zero		0
	.zero		64


//--------------------- .nv.constant0._Z8reduce_0ILj256EEvPfS0_ --------------------------
	.section	.nv.constant0._Z8reduce_0ILj256EEvPfS0_,"a",@progbits
	.sectionflags	@""
	.align	4
.nv.constant0._Z8reduce_0ILj256EEvPfS0_:
	.zero		912


//--------------------- SYMBOLS --------------------------

	.type		.nv.reservedSmem.offset0,@object
	.size		.nv.reservedSmem.offset0,0x4
